//
// Generated by NVIDIA NVVM Compiler
//
// Compiler Build ID: CL-36424714
// Cuda compilation tools, release 13.0, V13.0.88
// Based on NVVM 20.0.0
//

.version 9.0
.target sm_100
.address_size 64

	// .globl	_Z17naiveMatmulKernelPfS_S_iii

.visible .entry _Z17naiveMatmulKernelPfS_S_iii(
	.param .u64 .ptr .align 1 _Z17naiveMatmulKernelPfS_S_iii_param_0,
	.param .u64 .ptr .align 1 _Z17naiveMatmulKernelPfS_S_iii_param_1,
	.param .u64 .ptr .align 1 _Z17naiveMatmulKernelPfS_S_iii_param_2,
	.param .u32 _Z17naiveMatmulKernelPfS_S_iii_param_3,
	.param .u32 _Z17naiveMatmulKernelPfS_S_iii_param_4,
	.param .u32 _Z17naiveMatmulKernelPfS_S_iii_param_5
)
{
	.reg .pred 	%p<13>;
	.reg .b32 	%r<41>;
	.reg .b32 	%f<68>;
	.reg .b64 	%rd<53>;

	ld.param.u64 	%rd7, [_Z17naiveMatmulKernelPfS_S_iii_param_0];
	ld.param.u64 	%rd8, [_Z17naiveMatmulKernelPfS_S_iii_param_1];
	ld.param.u64 	%rd6, [_Z17naiveMatmulKernelPfS_S_iii_param_2];
	ld.param.u32 	%r20, [_Z17naiveMatmulKernelPfS_S_iii_param_3];
	ld.param.u32 	%r18, [_Z17naiveMatmulKernelPfS_S_iii_param_4];
	ld.param.u32 	%r19, [_Z17naiveMatmulKernelPfS_S_iii_param_5];
	cvta.to.global.u64 	%rd1, %rd8;
	cvta.to.global.u64 	%rd2, %rd7;
	mov.u32 	%r21, %ctaid.y;
	mov.u32 	%r22, %ntid.y;
	mov.u32 	%r23, %tid.y;
	mad.lo.s32 	%r1, %r21, %r22, %r23;
	mov.u32 	%r24, %ctaid.x;
	mov.u32 	%r25, %ntid.x;
	mov.u32 	%r26, %tid.x;
	mad.lo.s32 	%r2, %r24, %r25, %r26;
	setp.ge.s32 	%p1, %r1, %r20;
	setp.ge.s32 	%p2, %r2, %r18;
	or.pred  	%p3, %p1, %p2;
	@%p3 bra 	$L__BB0_14;
	setp.lt.s32 	%p4, %r19, 1;
	mov.f32 	%f67, 0f00000000;
	@%p4 bra 	$L__BB0_13;
	mul.lo.s32 	%r3, %r19, %r1;
	and.b32  	%r4, %r19, 7;
	setp.lt.u32 	%p5, %r19, 8;
	mov.f32 	%f67, 0f00000000;
	mov.b32 	%r39, 0;
	@%p5 bra 	$L__BB0_5;
	and.b32  	%r39, %r19, 2147483640;
	neg.s32 	%r37, %r39;
	shl.b32 	%r7, %r18, 3;
	mul.wide.u32 	%rd9, %r3, 4;
	add.s64 	%rd10, %rd9, %rd2;
	add.s64 	%rd52, %rd10, 16;
	mov.f32 	%f67, 0f00000000;
	mul.wide.s32 	%rd13, %r18, 4;
	mov.u32 	%r36, %r2;
$L__BB0_4:
	.pragma "nounroll";
	ld.global.f32 	%f17, [%rd52+-16];
	mul.wide.s32 	%rd11, %r36, 4;
	add.s64 	%rd12, %rd1, %rd11;
	ld.global.f32 	%f18, [%rd12];
	fma.rn.f32 	%f19, %f17, %f18, %f67;
	ld.global.f32 	%f20, [%rd52+-12];
	add.s64 	%rd14, %rd12, %rd13;
	ld.global.f32 	%f21, [%rd14];
	fma.rn.f32 	%f22, %f20, %f21, %f19;
	ld.global.f32 	%f23, [%rd52+-8];
	add.s64 	%rd15, %rd14, %rd13;
	ld.global.f32 	%f24, [%rd15];
	fma.rn.f32 	%f25, %f23, %f24, %f22;
	ld.global.f32 	%f26, [%rd52+-4];
	add.s64 	%rd16, %rd15, %rd13;
	ld.global.f32 	%f27, [%rd16];
	fma.rn.f32 	%f28, %f26, %f27, %f25;
	ld.global.f32 	%f29, [%rd52];
	add.s64 	%rd17, %rd16, %rd13;
	ld.global.f32 	%f30, [%rd17];
	fma.rn.f32 	%f31, %f29, %f30, %f28;
	ld.global.f32 	%f32, [%rd52+4];
	add.s64 	%rd18, %rd17, %rd13;
	ld.global.f32 	%f33, [%rd18];
	fma.rn.f32 	%f34, %f32, %f33, %f31;
	ld.global.f32 	%f35, [%rd52+8];
	add.s64 	%rd19, %rd18, %rd13;
	ld.global.f32 	%f36, [%rd19];
	fma.rn.f32 	%f37, %f35, %f36, %f34;
	ld.global.f32 	%f38, [%rd52+12];
	add.s64 	%rd20, %rd19, %rd13;
	ld.global.f32 	%f39, [%rd20];
	fma.rn.f32 	%f67, %f38, %f39, %f37;
	add.s32 	%r37, %r37, 8;
	add.s32 	%r36, %r36, %r7;
	add.s64 	%rd52, %rd52, 32;
	setp.ne.s32 	%p6, %r37, 0;
	@%p6 bra 	$L__BB0_4;
$L__BB0_5:
	setp.eq.s32 	%p7, %r4, 0;
	@%p7 bra 	$L__BB0_13;
	and.b32  	%r13, %r19, 3;
	setp.lt.u32 	%p8, %r4, 4;
	@%p8 bra 	$L__BB0_8;
	add.s32 	%r28, %r39, %r3;
	mul.wide.u32 	%rd21, %r28, 4;
	add.s64 	%rd22, %rd2, %rd21;
	ld.global.f32 	%f41, [%rd22];
	mad.lo.s32 	%r29, %r39, %r18, %r2;
	mul.wide.s32 	%rd23, %r29, 4;
	add.s64 	%rd24, %rd1, %rd23;
	ld.global.f32 	%f42, [%rd24];
	fma.rn.f32 	%f43, %f41, %f42, %f67;
	cvt.u64.u32 	%rd25, %r3;
	cvt.u64.u32 	%rd26, %r39;
	add.s64 	%rd27, %rd26, %rd25;
	shl.b64 	%rd28, %rd27, 2;
	add.s64 	%rd29, %rd2, %rd28;
	ld.global.f32 	%f44, [%rd29+4];
	mul.wide.s32 	%rd30, %r18, 4;
	add.s64 	%rd31, %rd24, %rd30;
	ld.global.f32 	%f45, [%rd31];
	fma.rn.f32 	%f46, %f44, %f45, %f43;
	ld.global.f32 	%f47, [%rd29+8];
	add.s64 	%rd32, %rd31, %rd30;
	ld.global.f32 	%f48, [%rd32];
	fma.rn.f32 	%f49, %f47, %f48, %f46;
	ld.global.f32 	%f50, [%rd29+12];
	add.s64 	%rd33, %rd32, %rd30;
	ld.global.f32 	%f51, [%rd33];
	fma.rn.f32 	%f67, %f50, %f51, %f49;
	add.s32 	%r39, %r39, 4;
$L__BB0_8:
	setp.eq.s32 	%p9, %r13, 0;
	@%p9 bra 	$L__BB0_13;
	setp.eq.s32 	%p10, %r13, 1;
	@%p10 bra 	$L__BB0_11;
	add.s32 	%r30, %r39, %r3;
	mul.wide.u32 	%rd34, %r30, 4;
	add.s64 	%rd35, %rd2, %rd34;
	ld.global.f32 	%f53, [%rd35];
	mad.lo.s32 	%r31, %r39, %r18, %r2;
	mul.wide.s32 	%rd36, %r31, 4;
	add.s64 	%rd37, %rd1, %rd36;
	ld.global.f32 	%f54, [%rd37];
	fma.rn.f32 	%f55, %f53, %f54, %f67;
	cvt.u64.u32 	%rd38, %r3;
	cvt.u64.u32 	%rd39, %r39;
	add.s64 	%rd40, %rd39, %rd38;
	shl.b64 	%rd41, %rd40, 2;
	add.s64 	%rd42, %rd2, %rd41;
	ld.global.f32 	%f56, [%rd42+4];
	mul.wide.s32 	%rd43, %r18, 4;
	add.s64 	%rd44, %rd37, %rd43;
	ld.global.f32 	%f57, [%rd44];
	fma.rn.f32 	%f67, %f56, %f57, %f55;
	add.s32 	%r39, %r39, 2;
$L__BB0_11:
	and.b32  	%r32, %r19, 1;
	setp.eq.b32 	%p11, %r32, 1;
	not.pred 	%p12, %p11;
	@%p12 bra 	$L__BB0_13;
	add.s32 	%r33, %r39, %r3;
	mul.wide.u32 	%rd45, %r33, 4;
	add.s64 	%rd46, %rd2, %rd45;
	ld.global.f32 	%f58, [%rd46];
	mad.lo.s32 	%r34, %r39, %r18, %r2;
	mul.wide.s32 	%rd47, %r34, 4;
	add.s64 	%rd48, %rd1, %rd47;
	ld.global.f32 	%f59, [%rd48];
	fma.rn.f32 	%f67, %f58, %f59, %f67;
$L__BB0_13:
	mad.lo.s32 	%r35, %r18, %r1, %r2;
	cvta.to.global.u64 	%rd49, %rd6;
	mul.wide.s32 	%rd50, %r35, 4;
	add.s64 	%rd51, %rd49, %rd50;
	st.global.f32 	[%rd51], %f67;
$L__BB0_14:
	ret;

}


// ===== COMPILED SASS (sm_100) =====

	.target	sm_100

	.elftype	@"ET_EXEC"


//--------------------- .note.nv.tkinfo           --------------------------
	.section	.note.nv.tkinfo,"",@"SHT_NOTE"
	.sectionflags	@"SHF_NOTE_NV_TKINFO"
	.tkinfo
        /*0018*/ 	.word	0x00000002
        /*0030*/ 	.string	""
        /*0030*/ 	.string	"ptxas"
        /*0030*/ 	.string	"Cuda compilation tools, release 13.0, V13.0.88"
        /*0030*/ 	.string	"Build cuda_13.0.r13.0/compiler.36424714_0"
        /*0030*/ 	.string	"-arch sm_100 -m 64 "



//--------------------- .note.nv.cuinfo           --------------------------
	.section	.note.nv.cuinfo,"",@"SHT_NOTE"
	.sectionflags	@"SHF_NOTE_NV_CUINFO"
        /*0018*/ 	.short	0x0002
        /*001a*/ 	.short	0x0064
        /*001c*/ 	.short	0x0082
	.zero		2


//--------------------- .nv.info                  --------------------------
	.section	.nv.info,"",@"SHT_CUDA_INFO"
	.align	4


	//----- nvinfo : EIATTR_REGCOUNT
	.align		4
        /*0000*/ 	.byte	0x04, 0x2f
        /*0002*/ 	.short	(.L_1 - .L_0)
	.align		4
.L_0:
        /*0004*/ 	.word	index@(_Z17naiveMatmulKernelPfS_S_iii)
        /*0008*/ 	.word	0x00000020


	//----- nvinfo : EIATTR_FRAME_SIZE
	.align		4
.L_1:
        /*000c*/ 	.byte	0x04, 0x11
        /*000e*/ 	.short	(.L_3 - .L_2)
	.align		4
.L_2:
        /*0010*/ 	.word	index@(_Z17naiveMatmulKernelPfS_S_iii)
        /*0014*/ 	.word	0x00000000


	//----- nvinfo : EIATTR_MIN_STACK_SIZE
	.align		4
.L_3:
        /*0018*/ 	.byte	0x04, 0x12
        /*001a*/ 	.short	(.L_5 - .L_4)
	.align		4
.L_4:
        /*001c*/ 	.word	index@(_Z17naiveMatmulKernelPfS_S_iii)
        /*0020*/ 	.word	0x00000000
.L_5:


//--------------------- .nv.compat                --------------------------
	.section	.nv.compat,"",@"SHT_CUDA_COMPAT_INFO"
	.align	4
        /*0000*/ 	.byte	0x02, 0x09, 0x00, 0x00, 0x02, 0x02, 0x01, 0x00, 0x02, 0x05, 0x05, 0x00, 0x03, 0x07, 0x01, 0x01
        /*0010*/ 	.byte	0x02, 0x03, 0x00, 0x00, 0x02, 0x06, 0x01, 0x00, 0x04, 0x0b, 0x08, 0x00, 0x09, 0x00, 0x00, 0x00
        /*0020*/ 	.byte	0x00, 0x00, 0x00, 0x00


//--------------------- .nv.info._Z17naiveMatmulKernelPfS_S_iii --------------------------
	.section	.nv.info._Z17naiveMatmulKernelPfS_S_iii,"",@"SHT_CUDA_INFO"
	.sectionflags	@""
	.align	4


	//----- nvinfo : EIATTR_CUDA_API_VERSION
	.align		4
        /*0000*/ 	.byte	0x04, 0x37
        /*0002*/ 	.short	(.L_7 - .L_6)
.L_6:
        /*0004*/ 	.word	0x00000082


	//----- nvinfo : EIATTR_KPARAM_INFO
	.align		4
.L_7:
        /*0008*/ 	.byte	0x04, 0x17
        /*000a*/ 	.short	(.L_9 - .L_8)
.L_8:
        /*000c*/ 	.word	0x00000000
        /*0010*/ 	.short	0x0005
        /*0012*/ 	.short	0x0020
        /*0014*/ 	.byte	0x00, 0xf0, 0x11, 0x00


	//----- nvinfo : EIATTR_KPARAM_INFO
	.align		4
.L_9:
        /*0018*/ 	.byte	0x04, 0x17
        /*001a*/ 	.short	(.L_11 - .L_10)
.L_10:
        /*001c*/ 	.word	0x00000000
        /*0020*/ 	.short	0x0004
        /*0022*/ 	.short	0x001c
        /*0024*/ 	.byte	0x00, 0xf0, 0x11, 0x00


	//----- nvinfo : EIATTR_KPARAM_INFO
	.align		4
.L_11:
        /*0028*/ 	.byte	0x04, 0x17
        /*002a*/ 	.short	(.L_13 - .L_12)
.L_12:
        /*002c*/ 	.word	0x00000000
        /*0030*/ 	.short	0x0003
        /*0032*/ 	.short	0x0018
        /*0034*/ 	.byte	0x00, 0xf0, 0x11, 0x00


	//----- nvinfo : EIATTR_KPARAM_INFO
	.align		4
.L_13:
        /*0038*/ 	.byte	0x04, 0x17
        /*003a*/ 	.short	(.L_15 - .L_14)
.L_14:
        /*003c*/ 	.word	0x00000000
        /*0040*/ 	.short	0x0002
        /*0042*/ 	.short	0x0010
        /*0044*/ 	.byte	0x00, 0xf5, 0x21, 0x00


	//----- nvinfo : EIATTR_KPARAM_INFO
	.align		4
.L_15:
        /*0048*/ 	.byte	0x04, 0x17
        /*004a*/ 	.short	(.L_17 - .L_16)
.L_16:
        /*004c*/ 	.word	0x00000000
        /*0050*/ 	.short	0x0001
        /*0052*/ 	.short	0x0008
        /*0054*/ 	.byte	0x00, 0xf5, 0x21, 0x00


	//----- nvinfo : EIATTR_KPARAM_INFO
	.align		4
.L_17:
        /*0058*/ 	.byte	0x04, 0x17
        /*005a*/ 	.short	(.L_19 - .L_18)
.L_18:
        /*005c*/ 	.word	0x00000000
        /*0060*/ 	.short	0x0000
        /*0062*/ 	.short	0x0000
        /*0064*/ 	.byte	0x00, 0xf5, 0x21, 0x00


	//----- nvinfo : EIATTR_SPARSE_MMA_MASK
	.align		4
.L_19:
        /*0068*/ 	.byte	0x03, 0x50
        /*006a*/ 	.short	0x0000


	//----- nvinfo : EIATTR_MAXREG_COUNT
	.align		4
        /*006c*/ 	.byte	0x03, 0x1b
        /*006e*/ 	.short	0x00ff


	//----- nvinfo : EIATTR_MERCURY_ISA_VERSION
	.align		4
        /*0070*/ 	.byte	0x03, 0x5f
        /*0072*/ 	.short	0x0101


	//----- nvinfo : EIATTR_VRC_CTA_INIT_COUNT
	.align		4
        /*0074*/ 	.byte	0x02, 0x4a
	.zero		1
	.zero		1


	//----- nvinfo : EIATTR_EXIT_INSTR_OFFSETS
	.align		4
        /*0078*/ 	.byte	0x04, 0x1c
        /*007a*/ 	.short	(.L_21 - .L_20)


	//   ....[0]....
.L_20:
        /*007c*/ 	.word	0x000000c0


	//   ....[1]....
        /*0080*/ 	.word	0x000008e0


	//----- nvinfo : EIATTR_CBANK_PARAM_SIZE
	.align		4
.L_21:
        /*0084*/ 	.byte	0x03, 0x19
        /*0086*/ 	.short	0x0024


	//----- nvinfo : EIATTR_PARAM_CBANK
	.align		4
        /*0088*/ 	.byte	0x04, 0x0a
        /*008a*/ 	.short	(.L_23 - .L_22)
	.align		4
.L_22:
        /*008c*/ 	.word	index@(.nv.constant0._Z17naiveMatmulKernelPfS_S_iii)
        /*0090*/ 	.short	0x0380
        /*0092*/ 	.short	0x0024


	//----- nvinfo : EIATTR_SW_WAR
	.align		4
.L_23:
        /*0094*/ 	.byte	0x04, 0x36
        /*0096*/ 	.short	(.L_25 - .L_24)
.L_24:
        /*0098*/ 	.word	0x00000008
.L_25:


//--------------------- .nv.callgraph             --------------------------
	.section	.nv.callgraph,"",@"SHT_CUDA_CALLGRAPH"
	.align	4
	.sectionentsize	8
	.align		4
        /*0000*/ 	.word	0x00000000
	.align		4
        /*0004*/ 	.word	0xffffffff
	.align		4
        /*0008*/ 	.word	0x00000000
	.align		4
        /*000c*/ 	.word	0xfffffffe
	.align		4
        /*0010*/ 	.word	0x00000000
	.align		4
        /*0014*/ 	.word	0xfffffffd
	.align		4
        /*0018*/ 	.word	0x00000000
	.align		4
        /*001c*/ 	.word	0xfffffffc


//--------------------- .text._Z17naiveMatmulKernelPfS_S_iii --------------------------
	.section	.text._Z17naiveMatmulKernelPfS_S_iii,"ax",@progbits
	.align	128
        .global         _Z17naiveMatmulKernelPfS_S_iii
        .type           _Z17naiveMatmulKernelPfS_S_iii,@function
        .size           _Z17naiveMatmulKernelPfS_S_iii,(.L_x_5 - _Z17naiveMatmulKernelPfS_S_iii)
        .other          _Z17naiveMatmulKernelPfS_S_iii,@"STO_CUDA_ENTRY STV_DEFAULT"
_Z17naiveMatmulKernelPfS_S_iii:
.text._Z17naiveMatmulKernelPfS_S_iii:
[----:B------:R-:W-:Y:S01]  /*0000*/  LDC R1, c[0x0][0x37c] ;  /* 0x0000df00ff017b82 */ /* 0x000fe20000000800 */
[----:B------:R-:W0:Y:S07]  /*0010*/  S2R R5, SR_TID.X ;  /* 0x0000000000057919 */ /* 0x000e2e0000002100 */
[----:B------:R-:W1:Y:S01]  /*0020*/  LDC R19, c[0x0][0x364] ;  /* 0x0000d900ff137b82 */ /* 0x000e620000000800 */
[----:B------:R-:W1:Y:S07]  /*0030*/  S2R R4, SR_TID.Y ;  /* 0x0000000000047919 */ /* 0x000e6e0000002200 */
[----:B------:R-:W0:Y:S08]  /*0040*/  S2UR UR5, SR_CTAID.X ;  /* 0x00000000000579c3 */ /* 0x000e300000002500 */
[----:B------:R-:W0:Y:S08]  /*0050*/  LDC R0, c[0x0][0x360] ;  /* 0x0000d800ff007b82 */ /* 0x000e300000000800 */
[----:B------:R-:W1:Y:S08]  /*0060*/  S2UR UR4, SR_CTAID.Y ;  /* 0x00000000000479c3 */ /* 0x000e700000002600 */
[----:B------:R-:W2:Y:S01]  /*0070*/  LDC.64 R2, c[0x0][0x398] ;  /* 0x0000e600ff027b82 */ /* 0x000ea20000000a00 */
[----:B0-----:R-:W-:-:S02]  /*0080*/  IMAD R0, R0, UR5, R5 ;  /* 0x0000000500007c24 */ /* 0x001fc4000f8e0205 */
[----:B-1----:R-:W-:-:S03]  /*0090*/  IMAD R19, R19, UR4, R4 ;  /* 0x0000000413137c24 */ /* 0x002fc6000f8e0204 */
[----:B--2---:R-:W-:-:S04]  /*00a0*/  ISETP.GE.AND P0, PT, R0, R3, PT ;  /* 0x000000030000720c */ /* 0x004fc80003f06270 */
[----:B------:R-:W-:-:S13]  /*00b0*/  ISETP.GE.OR P0, PT, R19, R2, P0 ;  /* 0x000000021300720c */ /* 0x000fda0000706670 */
[----:B------:R-:W-:Y:S05]  /*00c0*/  @P0 EXIT ;  /* 0x000000000000094d */ /* 0x000fea0003800000 */
[----:B------:R-:W0:Y:S01]  /*00d0*/  LDC R2, c[0x0][0x3a0] ;  /* 0x0000e800ff027b82 */ /* 0x000e220000000800 */
[----:B------:R-:W1:Y:S01]  /*00e0*/  LDCU.64 UR4, c[0x0][0x358] ;  /* 0x00006b00ff0477ac */ /* 0x000e620008000a00 */
[----:B------:R-:W-:Y:S01]  /*00f0*/  HFMA2 R24, -RZ, RZ, 0, 0 ;  /* 0x00000000ff187431 */ /* 0x000fe200000001ff */
[----:B0-----:R-:W-:-:S13]  /*0100*/  ISETP.GE.AND P0, PT, R2, 0x1, PT ;  /* 0x000000010200780c */ /* 0x001fda0003f06270 */
[----:B-1----:R-:W-:Y:S05]  /*0110*/  @!P0 BRA `(.L_x_0) ;  /* 0x0000000400e08947 */ /* 0x002fea0003800000 */
[C---:B------:R-:W-:Y:S01]  /*0120*/  ISETP.GE.U32.AND P1, PT, R2.reuse, 0x8, PT ;  /* 0x000000080200780c */ /* 0x040fe20003f26070 */
[----:B------:R-:W-:Y:S01]  /*0130*/  IMAD R20, R19, R2, RZ ;  /* 0x0000000213147224 */ /* 0x000fe200078e02ff */
[----:B------:R-:W-:Y:S02]  /*0140*/  LOP3.LUT R27, R2, 0x7, RZ, 0xc0, !PT ;  /* 0x00000007021b7812 */ /* 0x000fe400078ec0ff */
[----:B------:R-:W-:Y:S02]  /*0150*/  MOV R24, RZ ;  /* 0x000000ff00187202 */ /* 0x000fe40000000f00 */
[----:B------:R-:W-:Y:S02]  /*0160*/  ISETP.NE.AND P0, PT, R27, RZ, PT ;  /* 0x000000ff1b00720c */ /* 0x000fe40003f05270 */
[----:B------:R-:W-:-:S05]  /*0170*/  MOV R21, RZ ;  /* 0x000000ff00157202 */ /* 0x000fca0000000f00 */
[----:B------:R-:W-:Y:S06]  /*0180*/  @!P1 BRA `(.L_x_1) ;  /* 0x0000000000c49947 */ /* 0x000fec0003800000 */
[----:B------:R-:W0:Y:S01]  /*0190*/  LDC.64 R4, c[0x0][0x380] ;  /* 0x0000e000ff047b82 */ /* 0x000e220000000a00 */
[----:B------:R-:W-:Y:S02]  /*01a0*/  LOP3.LUT R21, R2, 0x7ffffff8, RZ, 0xc0, !PT ;  /* 0x7ffffff802157812 */ /* 0x000fe400078ec0ff */
[----:B------:R-:W-:Y:S02]  /*01b0*/  MOV R24, RZ ;  /* 0x000000ff00187202 */ /* 0x000fe40000000f00 */
[----:B------:R-:W-:Y:S02]  /*01c0*/  MOV R18, R0 ;  /* 0x0000000000127202 */ /* 0x000fe40000000f00 */
[----:B------:R-:W-:Y:S01]  /*01d0*/  IADD3 R22, PT, PT, -R21, RZ, RZ ;  /* 0x000000ff15167210 */ /* 0x000fe20007ffe1ff */
[----:B0-----:R-:W-:-:S03]  /*01e0*/  IMAD.WIDE.U32 R4, R20, 0x4, R4 ;  /* 0x0000000414047825 */ /* 0x001fc600078e0004 */
[----:B------:R-:W-:-:S04]  /*01f0*/  IADD3 R6, P1, PT, R4, 0x10, RZ ;  /* 0x0000001004067810 */ /* 0x000fc80007f3e0ff */
[----:B------:R-:W-:-:S09]  /*0200*/  IADD3.X R7, PT, PT, RZ, R5, RZ, P1, !PT ;  /* 0x00000005ff077210 */ /* 0x000fd20000ffe4ff */
.L_x_2:
[----:B------:R-:W0:Y:S01]  /*0210*/  LDC.64 R16, c[0x0][0x388] ;  /* 0x0000e200ff107b82 */ /* 0x000e220000000a00 */
[----:B------:R-:W-:Y:S02]  /*0220*/  MOV R4, R6 ;  /* 0x0000000600047202 */ /* 0x000fe40000000f00 */
[----:B------:R-:W-:-:S05]  /*0230*/  MOV R5, R7 ;  /* 0x0000000700057202 */ /* 0x000fca0000000f00 */
[----:B------:R-:W2:Y:S04]  /*0240*/  LDG.E R25, desc[UR4][R4.64+-0x10] ;  /* 0xfffff00404197981 */ /* 0x000ea8000c1e1900 */
[----:B------:R-:W3:Y:S04]  /*0250*/  LDG.E R23, desc[UR4][R4.64+-0xc] ;  /* 0xfffff40404177981 */ /* 0x000ee8000c1e1900 */
[----:B------:R-:W4:Y:S04]  /*0260*/  LDG.E R29, desc[UR4][R4.64+-0x8] ;  /* 0xfffff804041d7981 */ /* 0x000f28000c1e1900 */
[----:B------:R-:W5:Y:S01]  /*0270*/  LDG.E R28, desc[UR4][R4.64+-0x4] ;  /* 0xfffffc04041c7981 */ /* 0x000f62000c1e1900 */
[----:B0-----:R-:W-:-:S05]  /*0280*/  IMAD.WIDE R16, R18, 0x4, R16 ;  /* 0x0000000412107825 */ /* 0x001fca00078e0210 */
[----:B------:R0:W2:Y:S01]  /*0290*/  LDG.E R26, desc[UR4][R16.64] ;  /* 0x00000004101a7981 */ /* 0x0000a2000c1e1900 */
[----:B------:R-:W-:-:S04]  /*02a0*/  IMAD.WIDE R14, R3, 0x4, R16 ;  /* 0x00000004030e7825 */ /* 0x000fc800078e0210 */
[C---:B------:R-:W-:Y:S02]  /*02b0*/  IMAD.WIDE R6, R3.reuse, 0x4, R14 ;  /* 0x0000000403067825 */ /* 0x040fe400078e020e */
[----:B------:R-:W3:Y:S02]  /*02c0*/  LDG.E R14, desc[UR4][R14.64] ;  /* 0x000000040e0e7981 */ /* 0x000ee4000c1e1900 */
[C---:B------:R-:W-:Y:S02]  /*02d0*/  IMAD.WIDE R10, R3.reuse, 0x4, R6 ;  /* 0x00000004030a7825 */ /* 0x040fe400078e0206 */
[----:B------:R-:W4:Y:S02]  /*02e0*/  LDG.E R6, desc[UR4][R6.64] ;  /* 0x0000000406067981 */ /* 0x000f24000c1e1900 */
[C---:B------:R-:W-:Y:S02]  /*02f0*/  IMAD.WIDE R8, R3.reuse, 0x4, R10 ;  /* 0x0000000403087825 */ /* 0x040fe400078e020a */
[----:B------:R-:W5:Y:S02]  /*0300*/  LDG.E R10, desc[UR4][R10.64] ;  /* 0x000000040a0a7981 */ /* 0x000f64000c1e1900 */
[----:B------:R-:W-:-:S02]  /*0310*/  IMAD.WIDE R12, R3, 0x4, R8 ;  /* 0x00000004030c7825 */ /* 0x000fc400078e0208 */
[----:B------:R-:W5:Y:S04]  /*0320*/  LDG.E R7, desc[UR4][R4.64] ;  /* 0x0000000404077981 */ /* 0x000f68000c1e1900 */
[----:B------:R-:W5:Y:S01]  /*0330*/  LDG.E R8, desc[UR4][R8.64] ;  /* 0x0000000408087981 */ /* 0x000f62000c1e1900 */
[----:B0-----:R-:W-:-:S03]  /*0340*/  IMAD.WIDE R16, R3, 0x4, R12 ;  /* 0x0000000403107825 */ /* 0x001fc600078e020c */
[----:B------:R-:W5:Y:S04]  /*0350*/  LDG.E R12, desc[UR4][R12.64] ;  /* 0x000000040c0c7981 */ /* 0x000f68000c1e1900 */
[----:B------:R-:W5:Y:S04]  /*0360*/  LDG.E R15, desc[UR4][R16.64] ;  /* 0x00000004100f7981 */ /* 0x000f68000c1e1900 */
[----:B------:R-:W5:Y:S04]  /*0370*/  LDG.E R9, desc[UR4][R4.64+0x4] ;  /* 0x0000040404097981 */ /* 0x000f68000c1e1900 */
[----:B------:R-:W5:Y:S01]  /*0380*/  LDG.E R11, desc[UR4][R4.64+0xc] ;  /* 0x00000c04040b7981 */ /* 0x000f62000c1e1900 */
[----:B--2---:R-:W-:Y:S01]  /*0390*/  FFMA R26, R25, R26, R24 ;  /* 0x0000001a191a7223 */ /* 0x004fe20000000018 */
[----:B------:R-:W-:-:S02]  /*03a0*/  IMAD.WIDE R24, R3, 0x4, R16 ;  /* 0x0000000403187825 */ /* 0x000fc400078e0210 */
[----:B------:R-:W2:Y:S04]  /*03b0*/  LDG.E R16, desc[UR4][R4.64+0x8] ;  /* 0x0000080404107981 */ /* 0x000ea8000c1e1900 */
[----:B------:R-:W2:Y:S01]  /*03c0*/  LDG.E R24, desc[UR4][R24.64] ;  /* 0x0000000418187981 */ /* 0x000ea2000c1e1900 */
[----:B---3--:R-:W-:Y:S01]  /*03d0*/  FFMA R14, R23, R14, R26 ;  /* 0x0000000e170e7223 */ /* 0x008fe2000000001a */
[----:B------:R-:W-:-:S03]  /*03e0*/  IADD3 R22, PT, PT, R22, 0x8, RZ ;  /* 0x0000000816167810 */ /* 0x000fc60007ffe0ff */
[----:B----4-:R-:W-:Y:S01]  /*03f0*/  FFMA R29, R29, R6, R14 ;  /* 0x000000061d1d7223 */ /* 0x010fe2000000000e */
[----:B------:R-:W-:-:S03]  /*0400*/  ISETP.NE.AND P1, PT, R22, RZ, PT ;  /* 0x000000ff1600720c */ /* 0x000fc60003f25270 */
[----:B-----5:R-:W-:Y:S01]  /*0410*/  FFMA R10, R28, R10, R29 ;  /* 0x0000000a1c0a7223 */ /* 0x020fe2000000001d */
[----:B------:R-:W-:-:S03]  /*0420*/  IADD3 R6, P2, PT, R4, 0x20, RZ ;  /* 0x0000002004067810 */ /* 0x000fc60007f5e0ff */
[----:B------:R-:W-:Y:S01]  /*0430*/  FFMA R8, R7, R8, R10 ;  /* 0x0000000807087223 */ /* 0x000fe2000000000a */
[----:B------:R-:W-:Y:S02]  /*0440*/  IADD3.X R7, PT, PT, RZ, R5, RZ, P2, !PT ;  /* 0x00000005ff077210 */ /* 0x000fe400017fe4ff */
[----:B------:R-:W-:Y:S01]  /*0450*/  LEA R18, R3, R18, 0x3 ;  /* 0x0000001203127211 */ /* 0x000fe200078e18ff */
[----:B------:R-:W-:-:S04]  /*0460*/  FFMA R9, R9, R12, R8 ;  /* 0x0000000c09097223 */ /* 0x000fc80000000008 */
[----:B--2---:R-:W-:-:S04]  /*0470*/  FFMA R16, R16, R15, R9 ;  /* 0x0000000f10107223 */ /* 0x004fc80000000009 */
[----:B------:R-:W-:Y:S01]  /*0480*/  FFMA R24, R11, R24, R16 ;  /* 0x000000180b187223 */ /* 0x000fe20000000010 */
[----:B------:R-:W-:Y:S06]  /*0490*/  @P1 BRA `(.L_x_2) ;  /* 0xfffffffc005c1947 */ /* 0x000fec000383ffff */
.L_x_1:
[----:B------:R-:W-:Y:S05]  /*04a0*/  @!P0 BRA `(.L_x_0) ;  /* 0x0000000000fc8947 */ /* 0x000fea0003800000 */
[----:B------:R-:W-:Y:S02]  /*04b0*/  ISETP.GE.U32.AND P1, PT, R27, 0x4, PT ;  /* 0x000000041b00780c */ /* 0x000fe40003f26070 */
[----:B------:R-:W-:-:S04]  /*04c0*/  LOP3.LUT R16, R2, 0x3, RZ, 0xc0, !PT ;  /* 0x0000000302107812 */ /* 0x000fc800078ec0ff */
[----:B------:R-:W-:-:S07]  /*04d0*/  ISETP.NE.AND P0, PT, R16, RZ, PT ;  /* 0x000000ff1000720c */ /* 0x000fce0003f05270 */
[----:B------:R-:W-:Y:S06]  /*04e0*/  @!P1 BRA `(.L_x_3) ;  /* 0x00000000006c9947 */ /* 0x000fec0003800000 */
[----:B------:R-:W0:Y:S01]  /*04f0*/  LDC.64 R6, c[0x0][0x388] ;  /* 0x0000e200ff067b82 */ /* 0x000e220000000a00 */
[----:B------:R-:W1:Y:S01]  /*0500*/  LDCU.64 UR6, c[0x0][0x380] ;  /* 0x00007000ff0677ac */ /* 0x000e620008000a00 */
[----:B------:R-:W-:Y:S01]  /*0510*/  IMAD R9, R21, R3, R0 ;  /* 0x0000000315097224 */ /* 0x000fe200078e0200 */
[CC--:B------:R-:W-:Y:S02]  /*0520*/  IADD3 R5, PT, PT, R20.reuse, R21.reuse, RZ ;  /* 0x0000001514057210 */ /* 0x0c0fe40007ffe0ff */
[----:B------:R-:W-:-:S03]  /*0530*/  IADD3 R10, P1, PT, R20, R21, RZ ;  /* 0x00000015140a7210 */ /* 0x000fc60007f3e0ff */
[----:B------:R-:W2:Y:S01]  /*0540*/  LDC.64 R14, c[0x0][0x380] ;  /* 0x0000e000ff0e7b82 */ /* 0x000ea20000000a00 */
[----:B0-----:R-:W-:-:S04]  /*0550*/  IMAD.WIDE R6, R9, 0x4, R6 ;  /* 0x0000000409067825 */ /* 0x001fc800078e0206 */
[----:B------:R-:W-:Y:S02]  /*0560*/  IMAD.WIDE R8, R3, 0x4, R6 ;  /* 0x0000000403087825 */ /* 0x000fe400078e0206 */
[----:B------:R-:W3:Y:S02]  /*0570*/  LDG.E R6, desc[UR4][R6.64] ;  /* 0x0000000406067981 */ /* 0x000ee4000c1e1900 */
[----:B--2---:R-:W-:Y:S01]  /*0580*/  IMAD.WIDE.U32 R14, R5, 0x4, R14 ;  /* 0x00000004050e7825 */ /* 0x004fe200078e000e */
[----:B------:R-:W-:Y:S02]  /*0590*/  IADD3.X R5, PT, PT, RZ, RZ, RZ, P1, !PT ;  /* 0x000000ffff057210 */ /* 0x000fe40000ffe4ff */
[----:B-1----:R-:W-:-:S03]  /*05a0*/  LEA R4, P1, R10, UR6, 0x2 ;  /* 0x000000060a047c11 */ /* 0x002fc6000f8210ff */
[----:B------:R-:W3:Y:S01]  /*05b0*/  LDG.E R15, desc[UR4][R14.64] ;  /* 0x000000040e0f7981 */ /* 0x000ee2000c1e1900 */
[----:B------:R-:W-:Y:S01]  /*05c0*/  LEA.HI.X R5, R10, UR7, R5, 0x2, P1 ;  /* 0x000000070a057c11 */ /* 0x000fe200088f1405 */
[C---:B------:R-:W-:Y:S02]  /*05d0*/  IMAD.WIDE R10, R3.reuse, 0x4, R8 ;  /* 0x00000004030a7825 */ /* 0x040fe400078e0208 */
[----:B------:R-:W2:Y:S04]  /*05e0*/  LDG.E R8, desc[UR4][R8.64] ;  /* 0x0000000408087981 */ /* 0x000ea8000c1e1900 */
[----:B------:R-:W2:Y:S01]  /*05f0*/  LDG.E R17, desc[UR4][R4.64+0x4] ;  /* 0x0000040404117981 */ /* 0x000ea2000c1e1900 */
[----:B------:R-:W-:-:S03]  /*0600*/  IMAD.WIDE R12, R3, 0x4, R10 ;  /* 0x00000004030c7825 */ /* 0x000fc600078e020a */
[----:B------:R-:W4:Y:S04]  /*0610*/  LDG.E R22, desc[UR4][R10.64] ;  /* 0x000000040a167981 */ /* 0x000f28000c1e1900 */
[----:B------:R-:W4:Y:S04]  /*0620*/  LDG.E R18, desc[UR4][R4.64+0x8] ;  /* 0x0000080404127981 */ /* 0x000f28000c1e1900 */
[----:B------:R-:W5:Y:S04]  /*0630*/  LDG.E R26, desc[UR4][R4.64+0xc] ;  /* 0x00000c04041a7981 */ /* 0x000f68000c1e1900 */
[----:B------:R-:W5:Y:S01]  /*0640*/  LDG.E R12, desc[UR4][R12.64] ;  /* 0x000000040c0c7981 */ /* 0x000f62000c1e1900 */
[----:B------:R-:W-:Y:S01]  /*0650*/  IADD3 R21, PT, PT, R21, 0x4, RZ ;  /* 0x0000000415157810 */ /* 0x000fe20007ffe0ff */
[----:B---3--:R-:W-:-:S04]  /*0660*/  FFMA R24, R15, R6, R24 ;  /* 0x000000060f187223 */ /* 0x008fc80000000018 */
[----:B--2---:R-:W-:-:S04]  /*0670*/  FFMA R17, R17, R8, R24 ;  /* 0x0000000811117223 */ /* 0x004fc80000000018 */
[----:B----4-:R-:W-:-:S04]  /*0680*/  FFMA R17, R18, R22, R17 ;  /* 0x0000001612117223 */ /* 0x010fc80000000011 */
[----:B-----5:R-:W-:-:S07]  /*0690*/  FFMA R24, R26, R12, R17 ;  /* 0x0000000c1a187223 */ /* 0x020fce0000000011 */
.L_x_3:
[----:B------:R-:W-:Y:S05]  /*06a0*/  @!P0 BRA `(.L_x_0) ;  /* 0x00000000007c8947 */ /* 0x000fea0003800000 */
[----:B------:R-:W-:Y:S01]  /*06b0*/  ISETP.NE.AND P1, PT, R16, 0x1, PT ;  /* 0x000000011000780c */ /* 0x000fe20003f25270 */
[----:B------:R-:W0:Y:S01]  /*06c0*/  LDC.64 R12, c[0x0][0x380] ;  /* 0x0000e000ff0c7b82 */ /* 0x000e220000000a00 */
[----:B------:R-:W-:-:S04]  /*06d0*/  LOP3.LUT R2, R2, 0x1, RZ, 0xc0, !PT ;  /* 0x0000000102027812 */ /* 0x000fc800078ec0ff */
[----:B------:R-:W-:-:S03]  /*06e0*/  ISETP.NE.U32.AND P0, PT, R2, 0x1, PT ;  /* 0x000000010200780c */ /* 0x000fc60003f05070 */
[----:B------:R-:W1:Y:S04]  /*06f0*/  LDC.64 R10, c[0x0][0x388] ;  /* 0x0000e200ff0a7b82 */ /* 0x000e680000000a00 */
[CC--:B------:R-:W-:Y:S02]  /*0700*/  @P1 IADD3 R15, PT, PT, R20.reuse, R21.reuse, RZ ;  /* 0x00000015140f1210 */ /* 0x0c0fe40007ffe0ff */
[----:B------:R-:W-:Y:S02]  /*0710*/  @P1 IADD3 R2, P2, PT, R20, R21, RZ ;  /* 0x0000001514021210 */ /* 0x000fe40007f5e0ff */
[----:B------:R-:W2:Y:S02]  /*0720*/  @P1 LDC.64 R4, c[0x0][0x380] ;  /* 0x0000e000ff041b82 */ /* 0x000ea40000000a00 */
[----:B------:R-:W-:-:S06]  /*0730*/  @P1 IADD3.X R14, PT, PT, RZ, RZ, RZ, P2, !PT ;  /* 0x000000ffff0e1210 */ /* 0x000fcc00017fe4ff */
[----:B------:R-:W3:Y:S01]  /*0740*/  LDC.64 R6, c[0x0][0x380] ;  /* 0x0000e000ff067b82 */ /* 0x000ee20000000a00 */
[----:B0-----:R-:W-:-:S04]  /*0750*/  @P1 IMAD.WIDE.U32 R12, R15, 0x4, R12 ;  /* 0x000000040f0c1825 */ /* 0x001fc800078e000c */
[C---:B------:R-:W-:Y:S01]  /*0760*/  @P1 IMAD R15, R21.reuse, R3, R0 ;  /* 0x00000003150f1224 */ /* 0x040fe200078e0200 */
[----:B------:R-:W-:Y:S01]  /*0770*/  @P1 IADD3 R21, PT, PT, R21, 0x2, RZ ;  /* 0x0000000215151810 */ /* 0x000fe20007ffe0ff */
[----:B------:R-:W4:Y:S01]  /*0780*/  @P1 LDG.E R13, desc[UR4][R12.64] ;  /* 0x000000040c0d1981 */ /* 0x000f22000c1e1900 */
[----:B------:R-:W0:Y:S01]  /*0790*/  LDC.64 R8, c[0x0][0x388] ;  /* 0x0000e200ff087b82 */ /* 0x000e220000000a00 */
[----:B-1----:R-:W-:Y:S01]  /*07a0*/  @P1 IMAD.WIDE R10, R15, 0x4, R10 ;  /* 0x000000040f0a1825 */ /* 0x002fe200078e020a */
[----:B------:R-:W-:Y:S02]  /*07b0*/  @!P0 IADD3 R17, PT, PT, R20, R21, RZ ;  /* 0x0000001514118210 */ /* 0x000fe40007ffe0ff */
[----:B--2---:R-:W-:Y:S01]  /*07c0*/  @P1 LEA R4, P2, R2, R4, 0x2 ;  /* 0x0000000402041211 */ /* 0x004fe200078410ff */
[----:B------:R-:W-:-:S03]  /*07d0*/  @!P0 IMAD R21, R21, R3, R0 ;  /* 0x0000000315158224 */ /* 0x000fc600078e0200 */
[----:B------:R-:W-:Y:S01]  /*07e0*/  @P1 LEA.HI.X R5, R2, R5, R14, 0x2, P2 ;  /* 0x0000000502051211 */ /* 0x000fe200010f140e */
[----:B------:R-:W-:Y:S01]  /*07f0*/  @P1 IMAD.WIDE R14, R3, 0x4, R10 ;  /* 0x00000004030e1825 */ /* 0x000fe200078e020a */
[----:B------:R-:W4:Y:S03]  /*0800*/  @P1 LDG.E R2, desc[UR4][R10.64] ;  /* 0x000000040a021981 */ /* 0x000f26000c1e1900 */
[----:B---3--:R-:W-:Y:S01]  /*0810*/  @!P0 IMAD.WIDE.U32 R6, R17, 0x4, R6 ;  /* 0x0000000411068825 */ /* 0x008fe200078e0006 */
[----:B------:R-:W2:Y:S04]  /*0820*/  @P1 LDG.E R5, desc[UR4][R4.64+0x4] ;  /* 0x0000040404051981 */ /* 0x000ea8000c1e1900 */
[----:B------:R-:W2:Y:S01]  /*0830*/  @P1 LDG.E R14, desc[UR4][R14.64] ;  /* 0x000000040e0e1981 */ /* 0x000ea2000c1e1900 */
[----:B0-----:R-:W-:-:S03]  /*0840*/  @!P0 IMAD.WIDE R8, R21, 0x4, R8 ;  /* 0x0000000415088825 */ /* 0x001fc600078e0208 */
[----:B------:R-:W3:Y:S04]  /*0850*/  @!P0 LDG.E R7, desc[UR4][R6.64] ;  /* 0x0000000406078981 */ /* 0x000ee8000c1e1900 */
[----:B------:R-:W3:Y:S01]  /*0860*/  @!P0 LDG.E R8, desc[UR4][R8.64] ;  /* 0x0000000408088981 */ /* 0x000ee2000c1e1900 */
[----:B----4-:R-:W-:-:S04]  /*0870*/  @P1 FFMA R2, R13, R2, R24 ;  /* 0x000000020d021223 */ /* 0x010fc80000000018 */
[----:B--2---:R-:W-:-:S04]  /*0880*/  @P1 FFMA R24, R5, R14, R2 ;  /* 0x0000000e05181223 */ /* 0x004fc80000000002 */
[----:B---3--:R-:W-:-:S07]  /*0890*/  @!P0 FFMA R24, R7, R8, R24 ;  /* 0x0000000807188223 */ /* 0x008fce0000000018 */
.L_x_0:
[----:B------:R-:W0:Y:S01]  /*08a0*/  LDC.64 R4, c[0x0][0x390] ;  /* 0x0000e400ff047b82 */ /* 0x000e220000000a00 */
[----:B------:R-:W-:-:S04]  /*08b0*/  IMAD R3, R19, R3, R0 ;  /* 0x0000000313037224 */ /* 0x000fc800078e0200 */
[----:B0-----:R-:W-:-:S05]  /*08c0*/  IMAD.WIDE R2, R3, 0x4, R4 ;  /* 0x0000000403027825 */ /* 0x001fca00078e0204 */
[----:B------:R-:W-:Y:S01]  /*08d0*/  STG.E desc[UR4][R2.64], R24 ;  /* 0x0000001802007986 */ /* 0x000fe2000c101904 */
[----:B------:R-:W-:Y:S05]  /*08e0*/  EXIT ;  /* 0x000000000000794d */ /* 0x000fea0003800000 */
.L_x_4:
[----:B------:R-:W-:-:S00]  /*08f0*/  BRA `(.L_x_4) ;  /* 0xfffffffc00fc7947 */ /* 0x000fc0000383ffff */
[----:B------:R-:W-:-:S00]  /*0900*/  NOP ;  /* 0x0000000000007918 */ /* 0x000fc00000000000 */
[----:B------:R-:W-:-:S00]  /*0910*/  NOP ;  /* 0x0000000000007918 */ /* 0x000fc00000000000 */
[----:B------:R-:W-:-:S00]  /*0920*/  NOP ;  /* 0x0000000000007918 */ /* 0x000fc00000000000 */
[----:B------:R-:W-:-:S00]  /*0930*/  NOP ;  /* 0x0000000000007918 */ /* 0x000fc00000000000 */
[----:B------:R-:W-:-:S00]  /*0940*/  NOP ;  /* 0x0000000000007918 */ /* 0x000fc00000000000 */
[----:B------:R-:W-:-:S00]  /*0950*/  NOP ;  /* 0x0000000000007918 */ /* 0x000fc00000000000 */
[----:B------:R-:W-:-:S00]  /*0960*/  NOP ;  /* 0x0000000000007918 */ /* 0x000fc00000000000 */
[----:B------:R-:W-:-:S00]  /*0970*/  NOP ;  /* 0x0000000000007918 */ /* 0x000fc00000000000 */
.L_x_5:


//--------------------- .nv.shared.reserved.0     --------------------------
	.section	.nv.shared.reserved.0,"aw",@nobits
	.weak		__nv_reservedSMEM_offset_0_alias
	.size		__nv_reservedSMEM_offset_0_alias, 0, 64
	.other		__nv_reservedSMEM_offset_0_alias,@"STO_CUDA_RESERVED_SHARED STV_DEFAULT"
__nv_reservedSMEM_offset_0_alias:
	.zero		0
	.zero		64


//--------------------- .nv.constant0._Z17naiveMatmulKernelPfS_S_iii --------------------------
	.section	.nv.constant0._Z17naiveMatmulKernelPfS_S_iii,"a",@progbits
	.sectionflags	@""
	.align	4
.nv.constant0._Z17naiveMatmulKernelPfS_S_iii:
	.zero		932


//--------------------- SYMBOLS --------------------------

	.type		.nv.reservedSmem.offset0,@object
	.size		.nv.reservedSmem.offset0,0x4
